//
// Generated by NVIDIA NVVM Compiler
//
// Compiler Build ID: CL-36424714
// Cuda compilation tools, release 13.0, V13.0.88
// Based on NVVM 20.0.0
//

.version 9.0
.target sm_100
.address_size 64

	// .globl	_Z26matrix_multplication_naivePiS_S_jjj

.visible .entry _Z26matrix_multplication_naivePiS_S_jjj(
	.param .u64 .ptr .align 1 _Z26matrix_multplication_naivePiS_S_jjj_param_0,
	.param .u64 .ptr .align 1 _Z26matrix_multplication_naivePiS_S_jjj_param_1,
	.param .u64 .ptr .align 1 _Z26matrix_multplication_naivePiS_S_jjj_param_2,
	.param .u32 _Z26matrix_multplication_naivePiS_S_jjj_param_3,
	.param .u32 _Z26matrix_multplication_naivePiS_S_jjj_param_4,
	.param .u32 _Z26matrix_multplication_naivePiS_S_jjj_param_5
)
{
	.reg .pred 	%p<13>;
	.reg .b32 	%r<160>;
	.reg .b64 	%rd<69>;

	ld.param.u64 	%rd4, [_Z26matrix_multplication_naivePiS_S_jjj_param_0];
	ld.param.u64 	%rd5, [_Z26matrix_multplication_naivePiS_S_jjj_param_1];
	ld.param.u64 	%rd3, [_Z26matrix_multplication_naivePiS_S_jjj_param_2];
	ld.param.u32 	%r58, [_Z26matrix_multplication_naivePiS_S_jjj_param_3];
	ld.param.u32 	%r56, [_Z26matrix_multplication_naivePiS_S_jjj_param_4];
	ld.param.u32 	%r59, [_Z26matrix_multplication_naivePiS_S_jjj_param_5];
	cvta.to.global.u64 	%rd1, %rd5;
	cvta.to.global.u64 	%rd2, %rd4;
	mov.u32 	%r60, %tid.x;
	mov.u32 	%r61, %ctaid.x;
	mov.u32 	%r62, %ntid.x;
	mad.lo.s32 	%r1, %r61, %r62, %r60;
	mov.u32 	%r2, %tid.y;
	mov.u32 	%r63, %ctaid.y;
	mov.u32 	%r64, %ntid.y;
	mul.lo.s32 	%r3, %r63, %r64;
	add.s32 	%r65, %r3, %r2;
	setp.ge.u32 	%p1, %r1, %r58;
	setp.ge.u32 	%p2, %r65, %r59;
	or.pred  	%p3, %p1, %p2;
	@%p3 bra 	$L__BB0_14;
	setp.eq.s32 	%p4, %r56, 0;
	mov.b32 	%r159, 0;
	@%p4 bra 	$L__BB0_13;
	mul.lo.s32 	%r5, %r56, %r1;
	and.b32  	%r6, %r56, 7;
	setp.lt.u32 	%p5, %r56, 8;
	mov.b32 	%r154, 0;
	mov.u32 	%r159, %r154;
	@%p5 bra 	$L__BB0_5;
	and.b32  	%r154, %r56, -8;
	neg.s32 	%r148, %r154;
	add.s32 	%r70, %r2, %r59;
	add.s32 	%r147, %r70, %r3;
	shl.b32 	%r10, %r59, 3;
	shl.b32 	%r71, %r59, 1;
	add.s32 	%r146, %r65, %r71;
	mad.lo.s32 	%r145, %r59, 3, %r65;
	shl.b32 	%r72, %r59, 2;
	add.s32 	%r144, %r65, %r72;
	mad.lo.s32 	%r143, %r59, 5, %r65;
	mad.lo.s32 	%r142, %r59, 6, %r65;
	mad.lo.s32 	%r141, %r59, 7, %r65;
	add.s32 	%r139, %r5, 3;
	mov.b32 	%r159, 0;
	mov.u32 	%r140, %r65;
$L__BB0_4:
	.pragma "nounroll";
	add.s32 	%r73, %r139, -3;
	mul.wide.u32 	%rd6, %r73, 4;
	add.s64 	%rd7, %rd2, %rd6;
	ld.global.u32 	%r74, [%rd7];
	mul.wide.u32 	%rd8, %r140, 4;
	add.s64 	%rd9, %rd1, %rd8;
	ld.global.u32 	%r75, [%rd9];
	mad.lo.s32 	%r76, %r75, %r74, %r159;
	add.s32 	%r77, %r139, -2;
	mul.wide.u32 	%rd10, %r77, 4;
	add.s64 	%rd11, %rd2, %rd10;
	ld.global.u32 	%r78, [%rd11];
	mul.wide.u32 	%rd12, %r147, 4;
	add.s64 	%rd13, %rd1, %rd12;
	ld.global.u32 	%r79, [%rd13];
	mad.lo.s32 	%r80, %r79, %r78, %r76;
	add.s32 	%r81, %r139, -1;
	mul.wide.u32 	%rd14, %r81, 4;
	add.s64 	%rd15, %rd2, %rd14;
	ld.global.u32 	%r82, [%rd15];
	mul.wide.u32 	%rd16, %r146, 4;
	add.s64 	%rd17, %rd1, %rd16;
	ld.global.u32 	%r83, [%rd17];
	mad.lo.s32 	%r84, %r83, %r82, %r80;
	add.s32 	%r85, %r139, 4;
	mul.wide.u32 	%rd18, %r139, 4;
	add.s64 	%rd19, %rd2, %rd18;
	ld.global.u32 	%r86, [%rd19];
	mul.wide.u32 	%rd20, %r145, 4;
	add.s64 	%rd21, %rd1, %rd20;
	ld.global.u32 	%r87, [%rd21];
	mad.lo.s32 	%r88, %r87, %r86, %r84;
	add.s32 	%r89, %r139, 1;
	mul.wide.u32 	%rd22, %r89, 4;
	add.s64 	%rd23, %rd2, %rd22;
	ld.global.u32 	%r90, [%rd23];
	mul.wide.u32 	%rd24, %r144, 4;
	add.s64 	%rd25, %rd1, %rd24;
	ld.global.u32 	%r91, [%rd25];
	mad.lo.s32 	%r92, %r91, %r90, %r88;
	add.s32 	%r93, %r139, 2;
	mul.wide.u32 	%rd26, %r93, 4;
	add.s64 	%rd27, %rd2, %rd26;
	ld.global.u32 	%r94, [%rd27];
	mul.wide.u32 	%rd28, %r143, 4;
	add.s64 	%rd29, %rd1, %rd28;
	ld.global.u32 	%r95, [%rd29];
	mad.lo.s32 	%r96, %r95, %r94, %r92;
	add.s32 	%r97, %r139, 3;
	mul.wide.u32 	%rd30, %r97, 4;
	add.s64 	%rd31, %rd2, %rd30;
	ld.global.u32 	%r98, [%rd31];
	mul.wide.u32 	%rd32, %r142, 4;
	add.s64 	%rd33, %rd1, %rd32;
	ld.global.u32 	%r99, [%rd33];
	mad.lo.s32 	%r100, %r99, %r98, %r96;
	mul.wide.u32 	%rd34, %r85, 4;
	add.s64 	%rd35, %rd2, %rd34;
	ld.global.u32 	%r101, [%rd35];
	mul.wide.u32 	%rd36, %r141, 4;
	add.s64 	%rd37, %rd1, %rd36;
	ld.global.u32 	%r102, [%rd37];
	mad.lo.s32 	%r159, %r102, %r101, %r100;
	add.s32 	%r148, %r148, 8;
	add.s32 	%r147, %r147, %r10;
	add.s32 	%r146, %r146, %r10;
	add.s32 	%r145, %r145, %r10;
	add.s32 	%r144, %r144, %r10;
	add.s32 	%r143, %r143, %r10;
	add.s32 	%r142, %r142, %r10;
	add.s32 	%r141, %r141, %r10;
	add.s32 	%r140, %r140, %r10;
	add.s32 	%r139, %r139, 8;
	setp.ne.s32 	%p6, %r148, 0;
	@%p6 bra 	$L__BB0_4;
$L__BB0_5:
	setp.eq.s32 	%p7, %r6, 0;
	@%p7 bra 	$L__BB0_13;
	and.b32  	%r43, %r56, 3;
	setp.lt.u32 	%p8, %r6, 4;
	@%p8 bra 	$L__BB0_8;
	add.s32 	%r104, %r154, %r5;
	mul.wide.u32 	%rd38, %r104, 4;
	add.s64 	%rd39, %rd2, %rd38;
	ld.global.u32 	%r105, [%rd39];
	mad.lo.s32 	%r106, %r154, %r59, %r65;
	mul.wide.u32 	%rd40, %r106, 4;
	add.s64 	%rd41, %rd1, %rd40;
	ld.global.u32 	%r107, [%rd41];
	mad.lo.s32 	%r108, %r107, %r105, %r159;
	add.s32 	%r109, %r104, 1;
	mul.wide.u32 	%rd42, %r109, 4;
	add.s64 	%rd43, %rd2, %rd42;
	ld.global.u32 	%r110, [%rd43];
	add.s32 	%r111, %r106, %r59;
	mul.wide.u32 	%rd44, %r111, 4;
	add.s64 	%rd45, %rd1, %rd44;
	ld.global.u32 	%r112, [%rd45];
	mad.lo.s32 	%r113, %r112, %r110, %r108;
	add.s32 	%r114, %r104, 2;
	mul.wide.u32 	%rd46, %r114, 4;
	add.s64 	%rd47, %rd2, %rd46;
	ld.global.u32 	%r115, [%rd47];
	add.s32 	%r116, %r111, %r59;
	mul.wide.u32 	%rd48, %r116, 4;
	add.s64 	%rd49, %rd1, %rd48;
	ld.global.u32 	%r117, [%rd49];
	mad.lo.s32 	%r118, %r117, %r115, %r113;
	add.s32 	%r119, %r104, 3;
	mul.wide.u32 	%rd50, %r119, 4;
	add.s64 	%rd51, %rd2, %rd50;
	ld.global.u32 	%r120, [%rd51];
	add.s32 	%r121, %r116, %r59;
	mul.wide.u32 	%rd52, %r121, 4;
	add.s64 	%rd53, %rd1, %rd52;
	ld.global.u32 	%r122, [%rd53];
	mad.lo.s32 	%r159, %r122, %r120, %r118;
	add.s32 	%r154, %r154, 4;
$L__BB0_8:
	setp.eq.s32 	%p9, %r43, 0;
	@%p9 bra 	$L__BB0_13;
	setp.eq.s32 	%p10, %r43, 1;
	@%p10 bra 	$L__BB0_11;
	add.s32 	%r124, %r154, %r5;
	mul.wide.u32 	%rd54, %r124, 4;
	add.s64 	%rd55, %rd2, %rd54;
	ld.global.u32 	%r125, [%rd55];
	mad.lo.s32 	%r126, %r154, %r59, %r65;
	mul.wide.u32 	%rd56, %r126, 4;
	add.s64 	%rd57, %rd1, %rd56;
	ld.global.u32 	%r127, [%rd57];
	mad.lo.s32 	%r128, %r127, %r125, %r159;
	add.s32 	%r129, %r124, 1;
	mul.wide.u32 	%rd58, %r129, 4;
	add.s64 	%rd59, %rd2, %rd58;
	ld.global.u32 	%r130, [%rd59];
	add.s32 	%r131, %r126, %r59;
	mul.wide.u32 	%rd60, %r131, 4;
	add.s64 	%rd61, %rd1, %rd60;
	ld.global.u32 	%r132, [%rd61];
	mad.lo.s32 	%r159, %r132, %r130, %r128;
	add.s32 	%r154, %r154, 2;
$L__BB0_11:
	and.b32  	%r133, %r56, 1;
	setp.eq.b32 	%p11, %r133, 1;
	not.pred 	%p12, %p11;
	@%p12 bra 	$L__BB0_13;
	add.s32 	%r134, %r154, %r5;
	mul.wide.u32 	%rd62, %r134, 4;
	add.s64 	%rd63, %rd2, %rd62;
	ld.global.u32 	%r135, [%rd63];
	mad.lo.s32 	%r136, %r154, %r59, %r65;
	mul.wide.u32 	%rd64, %r136, 4;
	add.s64 	%rd65, %rd1, %rd64;
	ld.global.u32 	%r137, [%rd65];
	mad.lo.s32 	%r159, %r137, %r135, %r159;
$L__BB0_13:
	mad.lo.s32 	%r138, %r59, %r1, %r65;
	cvta.to.global.u64 	%rd66, %rd3;
	mul.wide.u32 	%rd67, %r138, 4;
	add.s64 	%rd68, %rd66, %rd67;
	st.global.u32 	[%rd68], %r159;
$L__BB0_14:
	ret;

}


// ===== COMPILED SASS (sm_100) =====

	.target	sm_100

	.elftype	@"ET_EXEC"


//--------------------- .note.nv.tkinfo           --------------------------
	.section	.note.nv.tkinfo,"",@"SHT_NOTE"
	.sectionflags	@"SHF_NOTE_NV_TKINFO"
	.tkinfo
        /*0018*/ 	.word	0x00000002
        /*0030*/ 	.string	""
        /*0030*/ 	.string	"ptxas"
        /*0030*/ 	.string	"Cuda compilation tools, release 13.0, V13.0.88"
        /*0030*/ 	.string	"Build cuda_13.0.r13.0/compiler.36424714_0"
        /*0030*/ 	.string	"-arch sm_100 -m 64 "



//--------------------- .note.nv.cuinfo           --------------------------
	.section	.note.nv.cuinfo,"",@"SHT_NOTE"
	.sectionflags	@"SHF_NOTE_NV_CUINFO"
        /*0018*/ 	.short	0x0002
        /*001a*/ 	.short	0x0064
        /*001c*/ 	.short	0x0082
	.zero		2


//--------------------- .nv.info                  --------------------------
	.section	.nv.info,"",@"SHT_CUDA_INFO"
	.align	4


	//----- nvinfo : EIATTR_REGCOUNT
	.align		4
        /*0000*/ 	.byte	0x04, 0x2f
        /*0002*/ 	.short	(.L_1 - .L_0)
	.align		4
.L_0:
        /*0004*/ 	.word	index@(_Z26matrix_multplication_naivePiS_S_jjj)
        /*0008*/ 	.word	0x00000020


	//----- nvinfo : EIATTR_FRAME_SIZE
	.align		4
.L_1:
        /*000c*/ 	.byte	0x04, 0x11
        /*000e*/ 	.short	(.L_3 - .L_2)
	.align		4
.L_2:
        /*0010*/ 	.word	index@(_Z26matrix_multplication_naivePiS_S_jjj)
        /*0014*/ 	.word	0x00000000


	//----- nvinfo : EIATTR_MIN_STACK_SIZE
	.align		4
.L_3:
        /*0018*/ 	.byte	0x04, 0x12
        /*001a*/ 	.short	(.L_5 - .L_4)
	.align		4
.L_4:
        /*001c*/ 	.word	index@(_Z26matrix_multplication_naivePiS_S_jjj)
        /*0020*/ 	.word	0x00000000
.L_5:


//--------------------- .nv.compat                --------------------------
	.section	.nv.compat,"",@"SHT_CUDA_COMPAT_INFO"
	.align	4
        /*0000*/ 	.byte	0x02, 0x09, 0x00, 0x00, 0x02, 0x02, 0x01, 0x00, 0x02, 0x05, 0x05, 0x00, 0x03, 0x07, 0x01, 0x01
        /*0010*/ 	.byte	0x02, 0x03, 0x00, 0x00, 0x02, 0x06, 0x01, 0x00, 0x04, 0x0b, 0x08, 0x00, 0x09, 0x00, 0x00, 0x00
        /*0020*/ 	.byte	0x00, 0x00, 0x00, 0x00


//--------------------- .nv.info._Z26matrix_multplication_naivePiS_S_jjj --------------------------
	.section	.nv.info._Z26matrix_multplication_naivePiS_S_jjj,"",@"SHT_CUDA_INFO"
	.sectionflags	@""
	.align	4


	//----- nvinfo : EIATTR_CUDA_API_VERSION
	.align		4
        /*0000*/ 	.byte	0x04, 0x37
        /*0002*/ 	.short	(.L_7 - .L_6)
.L_6:
        /*0004*/ 	.word	0x00000082


	//----- nvinfo : EIATTR_KPARAM_INFO
	.align		4
.L_7:
        /*0008*/ 	.byte	0x04, 0x17
        /*000a*/ 	.short	(.L_9 - .L_8)
.L_8:
        /*000c*/ 	.word	0x00000000
        /*0010*/ 	.short	0x0005
        /*0012*/ 	.short	0x0020
        /*0014*/ 	.byte	0x00, 0xf0, 0x11, 0x00


	//----- nvinfo : EIATTR_KPARAM_INFO
	.align		4
.L_9:
        /*0018*/ 	.byte	0x04, 0x17
        /*001a*/ 	.short	(.L_11 - .L_10)
.L_10:
        /*001c*/ 	.word	0x00000000
        /*0020*/ 	.short	0x0004
        /*0022*/ 	.short	0x001c
        /*0024*/ 	.byte	0x00, 0xf0, 0x11, 0x00


	//----- nvinfo : EIATTR_KPARAM_INFO
	.align		4
.L_11:
        /*0028*/ 	.byte	0x04, 0x17
        /*002a*/ 	.short	(.L_13 - .L_12)
.L_12:
        /*002c*/ 	.word	0x00000000
        /*0030*/ 	.short	0x0003
        /*0032*/ 	.short	0x0018
        /*0034*/ 	.byte	0x00, 0xf0, 0x11, 0x00


	//----- nvinfo : EIATTR_KPARAM_INFO
	.align		4
.L_13:
        /*0038*/ 	.byte	0x04, 0x17
        /*003a*/ 	.short	(.L_15 - .L_14)
.L_14:
        /*003c*/ 	.word	0x00000000
        /*0040*/ 	.short	0x0002
        /*0042*/ 	.short	0x0010
        /*0044*/ 	.byte	0x00, 0xf5, 0x21, 0x00


	//----- nvinfo : EIATTR_KPARAM_INFO
	.align		4
.L_15:
        /*0048*/ 	.byte	0x04, 0x17
        /*004a*/ 	.short	(.L_17 - .L_16)
.L_16:
        /*004c*/ 	.word	0x00000000
        /*0050*/ 	.short	0x0001
        /*0052*/ 	.short	0x0008
        /*0054*/ 	.byte	0x00, 0xf5, 0x21, 0x00


	//----- nvinfo : EIATTR_KPARAM_INFO
	.align		4
.L_17:
        /*0058*/ 	.byte	0x04, 0x17
        /*005a*/ 	.short	(.L_19 - .L_18)
.L_18:
        /*005c*/ 	.word	0x00000000
        /*0060*/ 	.short	0x0000
        /*0062*/ 	.short	0x0000
        /*0064*/ 	.byte	0x00, 0xf5, 0x21, 0x00


	//----- nvinfo : EIATTR_SPARSE_MMA_MASK
	.align		4
.L_19:
        /*0068*/ 	.byte	0x03, 0x50
        /*006a*/ 	.short	0x0000


	//----- nvinfo : EIATTR_MAXREG_COUNT
	.align		4
        /*006c*/ 	.byte	0x03, 0x1b
        /*006e*/ 	.short	0x00ff


	//----- nvinfo : EIATTR_MERCURY_ISA_VERSION
	.align		4
        /*0070*/ 	.byte	0x03, 0x5f
        /*0072*/ 	.short	0x0101


	//----- nvinfo : EIATTR_VRC_CTA_INIT_COUNT
	.align		4
        /*0074*/ 	.byte	0x02, 0x4a
	.zero		1
	.zero		1


	//----- nvinfo : EIATTR_EXIT_INSTR_OFFSETS
	.align		4
        /*0078*/ 	.byte	0x04, 0x1c
        /*007a*/ 	.short	(.L_21 - .L_20)


	//   ....[0]....
.L_20:
        /*007c*/ 	.word	0x000000e0


	//   ....[1]....
        /*0080*/ 	.word	0x00000a90


	//----- nvinfo : EIATTR_CBANK_PARAM_SIZE
	.align		4
.L_21:
        /*0084*/ 	.byte	0x03, 0x19
        /*0086*/ 	.short	0x0024


	//----- nvinfo : EIATTR_PARAM_CBANK
	.align		4
        /*0088*/ 	.byte	0x04, 0x0a
        /*008a*/ 	.short	(.L_23 - .L_22)
	.align		4
.L_22:
        /*008c*/ 	.word	index@(.nv.constant0._Z26matrix_multplication_naivePiS_S_jjj)
        /*0090*/ 	.short	0x0380
        /*0092*/ 	.short	0x0024


	//----- nvinfo : EIATTR_SW_WAR
	.align		4
.L_23:
        /*0094*/ 	.byte	0x04, 0x36
        /*0096*/ 	.short	(.L_25 - .L_24)
.L_24:
        /*0098*/ 	.word	0x00000008
.L_25:


//--------------------- .nv.callgraph             --------------------------
	.section	.nv.callgraph,"",@"SHT_CUDA_CALLGRAPH"
	.align	4
	.sectionentsize	8
	.align		4
        /*0000*/ 	.word	0x00000000
	.align		4
        /*0004*/ 	.word	0xffffffff
	.align		4
        /*0008*/ 	.word	0x00000000
	.align		4
        /*000c*/ 	.word	0xfffffffe
	.align		4
        /*0010*/ 	.word	0x00000000
	.align		4
        /*0014*/ 	.word	0xfffffffd
	.align		4
        /*0018*/ 	.word	0x00000000
	.align		4
        /*001c*/ 	.word	0xfffffffc


//--------------------- .text._Z26matrix_multplication_naivePiS_S_jjj --------------------------
	.section	.text._Z26matrix_multplication_naivePiS_S_jjj,"ax",@progbits
	.align	128
        .global         _Z26matrix_multplication_naivePiS_S_jjj
        .type           _Z26matrix_multplication_naivePiS_S_jjj,@function
        .size           _Z26matrix_multplication_naivePiS_S_jjj,(.L_x_5 - _Z26matrix_multplication_naivePiS_S_jjj)
        .other          _Z26matrix_multplication_naivePiS_S_jjj,@"STO_CUDA_ENTRY STV_DEFAULT"
_Z26matrix_multplication_naivePiS_S_jjj:
.text._Z26matrix_multplication_naivePiS_S_jjj:
[----:B------:R-:W-:Y:S01]  /*0000*/  LDC R1, c[0x0][0x37c] ;  /* 0x0000df00ff017b82 */ /* 0x000fe20000000800 */
[----:B------:R-:W0:Y:S07]  /*0010*/  S2R R7, SR_TID.Y ;  /* 0x0000000000077919 */ /* 0x000e2e0000002200 */
[----:B------:R-:W1:Y:S01]  /*0020*/  S2UR UR4, SR_CTAID.Y ;  /* 0x00000000000479c3 */ /* 0x000e620000002600 */
[----:B------:R-:W2:Y:S01]  /*0030*/  LDCU UR7, c[0x0][0x398] ;  /* 0x00007300ff0777ac */ /* 0x000ea20008000800 */
[----:B------:R-:W3:Y:S06]  /*0040*/  S2R R2, SR_TID.X ;  /* 0x0000000000027919 */ /* 0x000eec0000002100 */
[----:B------:R-:W3:Y:S01]  /*0050*/  LDC R5, c[0x0][0x360] ;  /* 0x0000d800ff057b82 */ /* 0x000ee20000000800 */
[----:B------:R-:W1:Y:S07]  /*0060*/  LDCU UR5, c[0x0][0x364] ;  /* 0x00006c80ff0577ac */ /* 0x000e6e0008000800 */
[----:B------:R-:W3:Y:S08]  /*0070*/  S2UR UR6, SR_CTAID.X ;  /* 0x00000000000679c3 */ /* 0x000ef00000002500 */
[----:B------:R-:W4:Y:S01]  /*0080*/  LDC R0, c[0x0][0x3a0] ;  /* 0x0000e800ff007b82 */ /* 0x000f220000000800 */
[----:B-1----:R-:W-:-:S06]  /*0090*/  UIMAD UR4, UR4, UR5, URZ ;  /* 0x00000005040472a4 */ /* 0x002fcc000f8e02ff */
[----:B0-----:R-:W-:Y:S01]  /*00a0*/  IADD3 R3, PT, PT, R7, UR4, RZ ;  /* 0x0000000407037c10 */ /* 0x001fe2000fffe0ff */
[----:B---3--:R-:W-:-:S03]  /*00b0*/  IMAD R2, R5, UR6, R2 ;  /* 0x0000000605027c24 */ /* 0x008fc6000f8e0202 */
[----:B----4-:R-:W-:-:S04]  /*00c0*/  ISETP.GE.U32.AND P0, PT, R3, R0, PT ;  /* 0x000000000300720c */ /* 0x010fc80003f06070 */
[----:B--2---:R-:W-:-:S13]  /*00d0*/  ISETP.GE.U32.OR P0, PT, R2, UR7, P0 ;  /* 0x0000000702007c0c */ /* 0x004fda0008706470 */
[----:B------:R-:W-:Y:S05]  /*00e0*/  @P0 EXIT ;  /* 0x000000000000094d */ /* 0x000fea0003800000 */
[----:B------:R-:W0:Y:S01]  /*00f0*/  LDC R5, c[0x0][0x39c] ;  /* 0x0000e700ff057b82 */ /* 0x000e220000000800 */
[----:B------:R-:W1:Y:S01]  /*0100*/  LDCU.64 UR6, c[0x0][0x358] ;  /* 0x00006b00ff0677ac */ /* 0x000e620008000a00 */
[----:B------:R-:W-:Y:S01]  /*0110*/  HFMA2 R12, -RZ, RZ, 0, 0 ;  /* 0x00000000ff0c7431 */ /* 0x000fe200000001ff */
[----:B0-----:R-:W-:-:S13]  /*0120*/  ISETP.NE.AND P0, PT, R5, RZ, PT ;  /* 0x000000ff0500720c */ /* 0x001fda0003f05270 */
[----:B-1----:R-:W-:Y:S05]  /*0130*/  @!P0 BRA `(.L_x_0) ;  /* 0x0000000800448947 */ /* 0x002fea0003800000 */
[C---:B------:R-:W-:Y:S02]  /*0140*/  ISETP.GE.U32.AND P1, PT, R5.reuse, 0x8, PT ;  /* 0x000000080500780c */ /* 0x040fe40003f26070 */
[----:B------:R-:W-:Y:S02]  /*0150*/  LOP3.LUT R4, R5, 0x7, RZ, 0xc0, !PT ;  /* 0x0000000705047812 */ /* 0x000fe400078ec0ff */
[----:B------:R-:W-:Y:S02]  /*0160*/  MOV R6, RZ ;  /* 0x000000ff00067202 */ /* 0x000fe40000000f00 */
[----:B------:R-:W-:Y:S02]  /*0170*/  ISETP.NE.AND P0, PT, R4, RZ, PT ;  /* 0x000000ff0400720c */ /* 0x000fe40003f05270 */
[----:B------:R-:W-:-:S05]  /*0180*/  MOV R12, RZ ;  /* 0x000000ff000c7202 */ /* 0x000fca0000000f00 */
[----:B------:R-:W-:Y:S06]  /*0190*/  @!P1 BRA `(.L_x_1) ;  /* 0x0000000400249947 */ /* 0x000fec0003800000 */
[----:B------:R-:W-:Y:S01]  /*01a0*/  LOP3.LUT R6, R5, 0xfffffff8, RZ, 0xc0, !PT ;  /* 0xfffffff805067812 */ /* 0x000fe200078ec0ff */
[C---:B------:R-:W-:Y:S01]  /*01b0*/  IMAD R11, R0.reuse, 0x3, R3 ;  /* 0x00000003000b7824 */ /* 0x040fe200078e0203 */
[C---:B------:R-:W-:Y:S01]  /*01c0*/  IADD3 R7, PT, PT, R0.reuse, UR4, R7 ;  /* 0x0000000400077c10 */ /* 0x040fe2000fffe007 */
[C-C-:B------:R-:W-:Y:S01]  /*01d0*/  IMAD R15, R0.reuse, 0x5, R3.reuse ;  /* 0x00000005000f7824 */ /* 0x140fe200078e0203 */
[CC--:B------:R-:W-:Y:S01]  /*01e0*/  LEA R9, R0.reuse, R3.reuse, 0x1 ;  /* 0x0000000300097211 */ /* 0x0c0fe200078e08ff */
[C-C-:B------:R-:W-:Y:S01]  /*01f0*/  IMAD R25, R0.reuse, 0x6, R3.reuse ;  /* 0x0000000600197824 */ /* 0x140fe200078e0203 */
[C---:B------:R-:W-:Y:S01]  /*0200*/  LEA R13, R0.reuse, R3, 0x2 ;  /* 0x00000003000d7211 */ /* 0x040fe200078e10ff */
[----:B------:R-:W-:Y:S01]  /*0210*/  IMAD R27, R0, 0x7, R3 ;  /* 0x00000007001b7824 */ /* 0x000fe200078e0203 */
[----:B------:R-:W-:Y:S01]  /*0220*/  MOV R12, RZ ;  /* 0x000000ff000c7202 */ /* 0x000fe20000000f00 */
[----:B------:R-:W-:Y:S01]  /*0230*/  IMAD R8, R2, R5, 0x3 ;  /* 0x0000000302087424 */ /* 0x000fe200078e0205 */
[----:B------:R-:W-:-:S02]  /*0240*/  MOV R29, R3 ;  /* 0x00000003001d7202 */ /* 0x000fc40000000f00 */
[----:B------:R-:W-:-:S07]  /*0250*/  IADD3 R10, PT, PT, -R6, RZ, RZ ;  /* 0x000000ff060a7210 */ /* 0x000fce0007ffe1ff */
.L_x_2:
[----:B------:R-:W0:Y:S01]  /*0260*/  LDC.64 R20, c[0x0][0x380] ;  /* 0x0000e000ff147b82 */ /* 0x000e220000000a00 */
[----:B------:R-:W-:-:S07]  /*0270*/  IADD3 R23, PT, PT, R8, -0x3, RZ ;  /* 0xfffffffd08177810 */ /* 0x000fce0007ffe0ff */
[----:B------:R-:W1:Y:S01]  /*0280*/  LDC.64 R16, c[0x0][0x388] ;  /* 0x0000e200ff107b82 */ /* 0x000e620000000a00 */
[----:B0-----:R-:W-:-:S06]  /*0290*/  IMAD.WIDE.U32 R22, R23, 0x4, R20 ;  /* 0x0000000417167825 */ /* 0x001fcc00078e0014 */
[----:B------:R-:W2:Y:S01]  /*02a0*/  LDG.E R23, desc[UR6][R22.64] ;  /* 0x0000000616177981 */ /* 0x000ea2000c1e1900 */
[----:B-1----:R-:W-:-:S06]  /*02b0*/  IMAD.WIDE.U32 R18, R29, 0x4, R16 ;  /* 0x000000041d127825 */ /* 0x002fcc00078e0010 */
[----:B------:R-:W2:Y:S01]  /*02c0*/  LDG.E R18, desc[UR6][R18.64] ;  /* 0x0000000612127981 */ /* 0x000ea2000c1e1900 */
[C---:B------:R-:W-:Y:S02]  /*02d0*/  IADD3 R14, PT, PT, R8.reuse, -0x2, RZ ;  /* 0xfffffffe080e7810 */ /* 0x040fe40007ffe0ff */
[----:B------:R-:W-:Y:S01]  /*02e0*/  IADD3 R24, PT, PT, R8, -0x1, RZ ;  /* 0xffffffff08187810 */ /* 0x000fe20007ffe0ff */
[----:B--2---:R-:W-:Y:S02]  /*02f0*/  IMAD R12, R23, R18, R12 ;  /* 0x00000012170c7224 */ /* 0x004fe400078e020c */
[----:B------:R-:W-:-:S04]  /*0300*/  IMAD.WIDE.U32 R18, R14, 0x4, R20 ;  /* 0x000000040e127825 */ /* 0x000fc800078e0014 */
[----:B------:R-:W-:Y:S01]  /*0310*/  IMAD.WIDE.U32 R22, R7, 0x4, R16 ;  /* 0x0000000407167825 */ /* 0x000fe200078e0010 */
[----:B------:R0:W2:Y:S04]  /*0320*/  LDG.E R14, desc[UR6][R18.64] ;  /* 0x00000006120e7981 */ /* 0x0000a8000c1e1900 */
[----:B------:R1:W2:Y:S01]  /*0330*/  LDG.E R26, desc[UR6][R22.64] ;  /* 0x00000006161a7981 */ /* 0x0002a2000c1e1900 */
[----:B0-----:R-:W-:-:S04]  /*0340*/  IMAD.WIDE.U32 R18, R24, 0x4, R20 ;  /* 0x0000000418127825 */ /* 0x001fc800078e0014 */
[----:B-1----:R-:W-:Y:S01]  /*0350*/  IMAD.WIDE.U32 R22, R9, 0x4, R16 ;  /* 0x0000000409167825 */ /* 0x002fe200078e0010 */
[----:B------:R0:W3:Y:S04]  /*0360*/  LDG.E R24, desc[UR6][R18.64] ;  /* 0x0000000612187981 */ /* 0x0000e8000c1e1900 */
[----:B------:R1:W3:Y:S01]  /*0370*/  LDG.E R28, desc[UR6][R22.64] ;  /* 0x00000006161c7981 */ /* 0x0002e2000c1e1900 */
[----:B0-----:R-:W-:-:S04]  /*0380*/  IMAD.WIDE.U32 R18, R8, 0x4, R20 ;  /* 0x0000000408127825 */ /* 0x001fc800078e0014 */
[----:B-1----:R-:W-:-:S04]  /*0390*/  IMAD.WIDE.U32 R22, R11, 0x4, R16 ;  /* 0x000000040b167825 */ /* 0x002fc800078e0010 */
[----:B--2---:R-:W-:Y:S02]  /*03a0*/  IMAD R12, R14, R26, R12 ;  /* 0x0000001a0e0c7224 */ /* 0x004fe400078e020c */
[----:B------:R-:W2:Y:S04]  /*03b0*/  LDG.E R14, desc[UR6][R18.64] ;  /* 0x00000006120e7981 */ /* 0x000ea8000c1e1900 */
[----:B------:R0:W2:Y:S01]  /*03c0*/  LDG.E R26, desc[UR6][R22.64] ;  /* 0x00000006161a7981 */ /* 0x0000a2000c1e1900 */
[----:B---3--:R-:W-:Y:S01]  /*03d0*/  IMAD R12, R24, R28, R12 ;  /* 0x0000001c180c7224 */ /* 0x008fe200078e020c */
[----:B------:R-:W-:Y:S01]  /*03e0*/  IADD3 R24, PT, PT, R8, 0x1, RZ ;  /* 0x0000000108187810 */ /* 0x000fe20007ffe0ff */
[----:B0-----:R-:W-:-:S04]  /*03f0*/  IMAD.WIDE.U32 R22, R13, 0x4, R16 ;  /* 0x000000040d167825 */ /* 0x001fc800078e0010 */
[----:B------:R-:W-:Y:S01]  /*0400*/  IMAD.WIDE.U32 R18, R24, 0x4, R20 ;  /* 0x0000000418127825 */ /* 0x000fe200078e0014 */
[----:B------:R-:W3:Y:S04]  /*0410*/  LDG.E R28, desc[UR6][R22.64] ;  /* 0x00000006161c7981 */ /* 0x000ee8000c1e1900 */
[----:B------:R0:W3:Y:S01]  /*0420*/  LDG.E R24, desc[UR6][R18.64] ;  /* 0x0000000612187981 */ /* 0x0000e2000c1e1900 */
[----:B--2---:R-:W-:Y:S01]  /*0430*/  IMAD R12, R14, R26, R12 ;  /* 0x0000001a0e0c7224 */ /* 0x004fe200078e020c */
[C---:B------:R-:W-:Y:S02]  /*0440*/  IADD3 R26, PT, PT, R8.reuse, 0x3, RZ ;  /* 0x00000003081a7810 */ /* 0x040fe40007ffe0ff */
[----:B------:R-:W-:-:S03]  /*0450*/  IADD3 R14, PT, PT, R8, 0x2, RZ ;  /* 0x00000002080e7810 */ /* 0x000fc60007ffe0ff */
[----:B0-----:R-:W-:Y:S01]  /*0460*/  IMAD.WIDE.U32 R18, R26, 0x4, R20 ;  /* 0x000000041a127825 */ /* 0x001fe200078e0014 */
[----:B------:R-:W-:-:S03]  /*0470*/  IADD3 R26, PT, PT, R8, 0x4, RZ ;  /* 0x00000004081a7810 */ /* 0x000fc60007ffe0ff */
[--C-:B------:R-:W-:Y:S02]  /*0480*/  IMAD.WIDE.U32 R22, R14, 0x4, R20.reuse ;  /* 0x000000040e167825 */ /* 0x100fe400078e0014 */
[----:B------:R0:W2:Y:S02]  /*0490*/  LDG.E R14, desc[UR6][R18.64] ;  /* 0x00000006120e7981 */ /* 0x0000a4000c1e1900 */
[----:B------:R-:W-:-:S04]  /*04a0*/  IMAD.WIDE.U32 R20, R26, 0x4, R20 ;  /* 0x000000041a147825 */ /* 0x000fc800078e0014 */
[----:B---3--:R-:W-:Y:S02]  /*04b0*/  IMAD R12, R24, R28, R12 ;  /* 0x0000001c180c7224 */ /* 0x008fe400078e020c */
[----:B------:R-:W3:Y:S01]  /*04c0*/  LDG.E R21, desc[UR6][R20.64] ;  /* 0x0000000614157981 */ /* 0x000ee2000c1e1900 */
[----:B0-----:R-:W-:-:S03]  /*04d0*/  IMAD.WIDE.U32 R18, R15, 0x4, R16 ;  /* 0x000000040f127825 */ /* 0x001fc600078e0010 */
[----:B------:R0:W4:Y:S04]  /*04e0*/  LDG.E R24, desc[UR6][R22.64] ;  /* 0x0000000616187981 */ /* 0x000128000c1e1900 */
[----:B------:R-:W4:Y:S01]  /*04f0*/  LDG.E R26, desc[UR6][R18.64] ;  /* 0x00000006121a7981 */ /* 0x000f22000c1e1900 */
[----:B0-----:R-:W-:-:S04]  /*0500*/  IMAD.WIDE.U32 R22, R25, 0x4, R16 ;  /* 0x0000000419167825 */ /* 0x001fc800078e0010 */
[----:B------:R-:W-:Y:S01]  /*0510*/  IMAD.WIDE.U32 R16, R27, 0x4, R16 ;  /* 0x000000041b107825 */ /* 0x000fe200078e0010 */
[----:B------:R-:W2:Y:S05]  /*0520*/  LDG.E R28, desc[UR6][R22.64] ;  /* 0x00000006161c7981 */ /* 0x000eaa000c1e1900 */
[----:B------:R-:W3:Y:S01]  /*0530*/  LDG.E R16, desc[UR6][R16.64] ;  /* 0x0000000610107981 */ /* 0x000ee2000c1e1900 */
[----:B------:R-:W-:-:S04]  /*0540*/  IADD3 R10, PT, PT, R10, 0x8, RZ ;  /* 0x000000080a0a7810 */ /* 0x000fc80007ffe0ff */
[----:B------:R-:W-:Y:S02]  /*0550*/  ISETP.NE.AND P1, PT, R10, RZ, PT ;  /* 0x000000ff0a00720c */ /* 0x000fe40003f25270 */
[----:B------:R-:W-:Y:S02]  /*0560*/  IADD3 R8, PT, PT, R8, 0x8, RZ ;  /* 0x0000000808087810 */ /* 0x000fe40007ffe0ff */
[C---:B------:R-:W-:Y:S02]  /*0570*/  LEA R7, R0.reuse, R7, 0x3 ;  /* 0x0000000700077211 */ /* 0x040fe400078e18ff */
[C---:B------:R-:W-:Y:S02]  /*0580*/  LEA R9, R0.reuse, R9, 0x3 ;  /* 0x0000000900097211 */ /* 0x040fe400078e18ff */
[C---:B------:R-:W-:Y:S02]  /*0590*/  LEA R11, R0.reuse, R11, 0x3 ;  /* 0x0000000b000b7211 */ /* 0x040fe400078e18ff */
[----:B------:R-:W-:-:S02]  /*05a0*/  LEA R13, R0, R13, 0x3 ;  /* 0x0000000d000d7211 */ /* 0x000fc400078e18ff */
[C---:B------:R-:W-:Y:S02]  /*05b0*/  LEA R15, R0.reuse, R15, 0x3 ;  /* 0x0000000f000f7211 */ /* 0x040fe400078e18ff */
[C---:B------:R-:W-:Y:S02]  /*05c0*/  LEA R25, R0.reuse, R25, 0x3 ;  /* 0x0000001900197211 */ /* 0x040fe400078e18ff */
[C---:B------:R-:W-:Y:S02]  /*05d0*/  LEA R27, R0.reuse, R27, 0x3 ;  /* 0x0000001b001b7211 */ /* 0x040fe400078e18ff */
[----:B------:R-:W-:Y:S01]  /*05e0*/  LEA R29, R0, R29, 0x3 ;  /* 0x0000001d001d7211 */ /* 0x000fe200078e18ff */
[----:B----4-:R-:W-:-:S04]  /*05f0*/  IMAD R12, R24, R26, R12 ;  /* 0x0000001a180c7224 */ /* 0x010fc800078e020c */
[----:B--2---:R-:W-:-:S04]  /*0600*/  IMAD R12, R14, R28, R12 ;  /* 0x0000001c0e0c7224 */ /* 0x004fc800078e020c */
[----:B---3--:R-:W-:Y:S01]  /*0610*/  IMAD R12, R21, R16, R12 ;  /* 0x00000010150c7224 */ /* 0x008fe200078e020c */
[----:B------:R-:W-:Y:S06]  /*0620*/  @P1 BRA `(.L_x_2) ;  /* 0xfffffffc000c1947 */ /* 0x000fec000383ffff */
.L_x_1:
[----:B------:R-:W-:Y:S05]  /*0630*/  @!P0 BRA `(.L_x_0) ;  /* 0x0000000400048947 */ /* 0x000fea0003800000 */
[----:B------:R-:W-:Y:S02]  /*0640*/  ISETP.GE.U32.AND P0, PT, R4, 0x4, PT ;  /* 0x000000040400780c */ /* 0x000fe40003f06070 */
[----:B------:R-:W-:-:S04]  /*0650*/  LOP3.LUT R13, R5, 0x3, RZ, 0xc0, !PT ;  /* 0x00000003050d7812 */ /* 0x000fc800078ec0ff */
[----:B------:R-:W-:-:S07]  /*0660*/  ISETP.NE.AND P1, PT, R13, RZ, PT ;  /* 0x000000ff0d00720c */ /* 0x000fce0003f25270 */
[----:B------:R-:W-:Y:S06]  /*0670*/  @!P0 BRA `(.L_x_3) ;  /* 0x00000000007c8947 */ /* 0x000fec0003800000 */
[----:B------:R-:W0:Y:S01]  /*0680*/  LDC.64 R8, c[0x0][0x388] ;  /* 0x0000e200ff087b82 */ /* 0x000e220000000a00 */
[----:B------:R-:W-:Y:S02]  /*0690*/  IMAD R15, R2, R5, R6 ;  /* 0x00000005020f7224 */ /* 0x000fe400078e0206 */
[----:B------:R-:W-:-:S03]  /*06a0*/  IMAD R17, R6, R0, R3 ;  /* 0x0000000006117224 */ /* 0x000fc600078e0203 */
[C---:B------:R-:W-:Y:S02]  /*06b0*/  IADD3 R23, PT, PT, R15.reuse, 0x1, RZ ;  /* 0x000000010f177810 */ /* 0x040fe40007ffe0ff */
[----:B------:R-:W1:Y:S01]  /*06c0*/  LDC.64 R10, c[0x0][0x380] ;  /* 0x0000e000ff0a7b82 */ /* 0x000e620000000a00 */
[C---:B------:R-:W-:Y:S02]  /*06d0*/  IADD3 R27, PT, PT, R15.reuse, 0x2, RZ ;  /* 0x000000020f1b7810 */ /* 0x040fe40007ffe0ff */
[----:B------:R-:W-:Y:S01]  /*06e0*/  IADD3 R4, PT, PT, R15, 0x3, RZ ;  /* 0x000000030f047810 */ /* 0x000fe20007ffe0ff */
[C---:B0-----:R-:W-:Y:S01]  /*06f0*/  IMAD.WIDE.U32 R20, R17.reuse, 0x4, R8 ;  /* 0x0000000411147825 */ /* 0x041fe200078e0008 */
[----:B------:R-:W-:-:S04]  /*0700*/  IADD3 R17, PT, PT, R17, R0, RZ ;  /* 0x0000000011117210 */ /* 0x000fc80007ffe0ff */
[-C--:B------:R-:W-:Y:S01]  /*0710*/  IADD3 R29, PT, PT, R17, R0.reuse, RZ ;  /* 0x00000000111d7210 */ /* 0x080fe20007ffe0ff */
[--C-:B-1----:R-:W-:Y:S01]  /*0720*/  IMAD.WIDE.U32 R24, R15, 0x4, R10.reuse ;  /* 0x000000040f187825 */ /* 0x102fe200078e000a */
[----:B------:R-:W2:Y:S03]  /*0730*/  LDG.E R20, desc[UR6][R20.64] ;  /* 0x0000000614147981 */ /* 0x000ea6000c1e1900 */
[----:B------:R-:W-:Y:S01]  /*0740*/  IMAD.WIDE.U32 R22, R23, 0x4, R10 ;  /* 0x0000000417167825 */ /* 0x000fe200078e000a */
[----:B------:R-:W2:Y:S03]  /*0750*/  LDG.E R7, desc[UR6][R24.64] ;  /* 0x0000000618077981 */ /* 0x000ea6000c1e1900 */
[----:B------:R-:W-:Y:S02]  /*0760*/  IMAD.WIDE.U32 R18, R17, 0x4, R8 ;  /* 0x0000000411127825 */ /* 0x000fe400078e0008 */
[----:B------:R-:W3:Y:S02]  /*0770*/  LDG.E R22, desc[UR6][R22.64] ;  /* 0x0000000616167981 */ /* 0x000ee4000c1e1900 */
[----:B------:R-:W-:Y:S01]  /*0780*/  IMAD.WIDE.U32 R14, R27, 0x4, R10 ;  /* 0x000000041b0e7825 */ /* 0x000fe200078e000a */
[C---:B------:R-:W-:Y:S01]  /*0790*/  IADD3 R27, PT, PT, R29.reuse, R0, RZ ;  /* 0x000000001d1b7210 */ /* 0x040fe20007ffe0ff */
[----:B------:R-:W3:Y:S02]  /*07a0*/  LDG.E R19, desc[UR6][R18.64] ;  /* 0x0000000612137981 */ /* 0x000ee4000c1e1900 */
[----:B------:R-:W-:-:S02]  /*07b0*/  IMAD.WIDE.U32 R16, R29, 0x4, R8 ;  /* 0x000000041d107825 */ /* 0x000fc400078e0008 */
[----:B------:R-:W4:Y:S02]  /*07c0*/  LDG.E R14, desc[UR6][R14.64] ;  /* 0x000000060e0e7981 */ /* 0x000f24000c1e1900 */
[----:B------:R-:W-:Y:S02]  /*07d0*/  IMAD.WIDE.U32 R10, R4, 0x4, R10 ;  /* 0x00000004040a7825 */ /* 0x000fe400078e000a */
[----:B------:R-:W4:Y:S02]  /*07e0*/  LDG.E R16, desc[UR6][R16.64] ;  /* 0x0000000610107981 */ /* 0x000f24000c1e1900 */
[----:B------:R-:W-:Y:S02]  /*07f0*/  IMAD.WIDE.U32 R8, R27, 0x4, R8 ;  /* 0x000000041b087825 */ /* 0x000fe400078e0008 */
[----:B------:R-:W5:Y:S04]  /*0800*/  LDG.E R10, desc[UR6][R10.64] ;  /* 0x000000060a0a7981 */ /* 0x000f68000c1e1900 */
[----:B------:R-:W5:Y:S01]  /*0810*/  LDG.E R8, desc[UR6][R8.64] ;  /* 0x0000000608087981 */ /* 0x000f62000c1e1900 */
[----:B------:R-:W-:Y:S01]  /*0820*/  IADD3 R6, PT, PT, R6, 0x4, RZ ;  /* 0x0000000406067810 */ /* 0x000fe20007ffe0ff */
[----:B--2---:R-:W-:-:S04]  /*0830*/  IMAD R7, R7, R20, R12 ;  /* 0x0000001407077224 */ /* 0x004fc800078e020c */
[----:B---3--:R-:W-:-:S04]  /*0840*/  IMAD R7, R22, R19, R7 ;  /* 0x0000001316077224 */ /* 0x008fc800078e0207 */
[----:B----4-:R-:W-:-:S04]  /*0850*/  IMAD R7, R14, R16, R7 ;  /* 0x000000100e077224 */ /* 0x010fc800078e0207 */
[----:B-----5:R-:W-:-:S07]  /*0860*/  IMAD R12, R10, R8, R7 ;  /* 0x000000080a0c7224 */ /* 0x020fce00078e0207 */
.L_x_3:
[----:B------:R-:W-:Y:S05]  /*0870*/  @!P1 BRA `(.L_x_0) ;  /* 0x0000000000749947 */ /* 0x000fea0003800000 */
[----:B------:R-:W0:Y:S01]  /*0880*/  LDC.64 R8, c[0x0][0x388] ;  /* 0x0000e200ff087b82 */ /* 0x000e220000000a00 */
[----:B------:R-:W-:Y:S02]  /*0890*/  ISETP.NE.AND P0, PT, R13, 0x1, PT ;  /* 0x000000010d00780c */ /* 0x000fe40003f05270 */
[----:B------:R-:W-:-:S04]  /*08a0*/  LOP3.LUT R4, R5, 0x1, RZ, 0xc0, !PT ;  /* 0x0000000105047812 */ /* 0x000fc800078ec0ff */
[----:B------:R-:W-:Y:S01]  /*08b0*/  ISETP.NE.U32.AND P1, PT, R4, 0x1, PT ;  /* 0x000000010400780c */ /* 0x000fe20003f25070 */
[----:B------:R-:W1:Y:S06]  /*08c0*/  LDC.64 R18, c[0x0][0x380] ;  /* 0x0000e000ff127b82 */ /* 0x000e6c0000000a00 */
[----:B------:R-:W-:Y:S02]  /*08d0*/  @P0 IMAD R7, R2, R5, R6 ;  /* 0x0000000502070224 */ /* 0x000fe400078e0206 */
[----:B------:R-:W2:Y:S01]  /*08e0*/  LDC.64 R10, c[0x0][0x380] ;  /* 0x0000e000ff0a7b82 */ /* 0x000ea20000000a00 */
[C---:B------:R-:W-:Y:S01]  /*08f0*/  @P0 IMAD R17, R6.reuse, R0, R3 ;  /* 0x0000000006110224 */ /* 0x040fe200078e0203 */
[----:B------:R-:W-:-:S02]  /*0900*/  @P0 IADD3 R6, PT, PT, R6, 0x2, RZ ;  /* 0x0000000206060810 */ /* 0x000fc40007ffe0ff */
[----:B------:R-:W-:Y:S02]  /*0910*/  @P0 IADD3 R13, PT, PT, R7, 0x1, RZ ;  /* 0x00000001070d0810 */ /* 0x000fe40007ffe0ff */
[C---:B------:R-:W-:Y:S02]  /*0920*/  @P0 IADD3 R23, PT, PT, R17.reuse, R0, RZ ;  /* 0x0000000011170210 */ /* 0x040fe40007ffe0ff */
[----:B------:R-:W3:Y:S01]  /*0930*/  LDC.64 R14, c[0x0][0x388] ;  /* 0x0000e200ff0e7b82 */ /* 0x000ee20000000a00 */
[----:B0-----:R-:W-:-:S04]  /*0940*/  @P0 IMAD.WIDE.U32 R16, R17, 0x4, R8 ;  /* 0x0000000411100825 */ /* 0x001fc800078e0008 */
[----:B------:R-:W-:Y:S02]  /*0950*/  @P0 IMAD.WIDE.U32 R8, R23, 0x4, R8 ;  /* 0x0000000417080825 */ /* 0x000fe400078e0008 */
[----:B------:R-:W4:Y:S02]  /*0960*/  @P0 LDG.E R16, desc[UR6][R16.64] ;  /* 0x0000000610100981 */ /* 0x000f24000c1e1900 */
[--C-:B-1----:R-:W-:Y:S02]  /*0970*/  @P0 IMAD.WIDE.U32 R20, R7, 0x4, R18.reuse ;  /* 0x0000000407140825 */ /* 0x102fe400078e0012 */
[----:B------:R-:W5:Y:S02]  /*0980*/  @P0 LDG.E R8, desc[UR6][R8.64] ;  /* 0x0000000608080981 */ /* 0x000f64000c1e1900 */
[----:B------:R-:W-:Y:S02]  /*0990*/  @P0 IMAD.WIDE.U32 R18, R13, 0x4, R18 ;  /* 0x000000040d120825 */ /* 0x000fe400078e0012 */
[----:B------:R-:W4:Y:S02]  /*09a0*/  @P0 LDG.E R7, desc[UR6][R20.64] ;  /* 0x0000000614070981 */ /* 0x000f24000c1e1900 */
[----:B------:R-:W-:-:S02]  /*09b0*/  @!P1 IMAD R5, R2, R5, R6 ;  /* 0x0000000502059224 */ /* 0x000fc400078e0206 */
[----:B------:R-:W-:Y:S01]  /*09c0*/  @!P1 IMAD R13, R6, R0, R3 ;  /* 0x00000000060d9224 */ /* 0x000fe200078e0203 */
[----:B------:R-:W5:Y:S01]  /*09d0*/  @P0 LDG.E R18, desc[UR6][R18.64] ;  /* 0x0000000612120981 */ /* 0x000f62000c1e1900 */
[----:B--2---:R-:W-:-:S04]  /*09e0*/  @!P1 IMAD.WIDE.U32 R10, R5, 0x4, R10 ;  /* 0x00000004050a9825 */ /* 0x004fc800078e000a */
[----:B---3--:R-:W-:Y:S02]  /*09f0*/  @!P1 IMAD.WIDE.U32 R14, R13, 0x4, R14 ;  /* 0x000000040d0e9825 */ /* 0x008fe400078e000e */
[----:B------:R-:W2:Y:S04]  /*0a00*/  @!P1 LDG.E R11, desc[UR6][R10.64] ;  /* 0x000000060a0b9981 */ /* 0x000ea8000c1e1900 */
[----:B------:R-:W2:Y:S01]  /*0a10*/  @!P1 LDG.E R14, desc[UR6][R14.64] ;  /* 0x000000060e0e9981 */ /* 0x000ea2000c1e1900 */
[----:B----4-:R-:W-:-:S04]  /*0a20*/  @P0 IMAD R7, R7, R16, R12 ;  /* 0x0000001007070224 */ /* 0x010fc800078e020c */
[----:B-----5:R-:W-:-:S04]  /*0a30*/  @P0 IMAD R12, R18, R8, R7 ;  /* 0x00000008120c0224 */ /* 0x020fc800078e0207 */
[----:B--2---:R-:W-:-:S07]  /*0a40*/  @!P1 IMAD R12, R11, R14, R12 ;  /* 0x0000000e0b0c9224 */ /* 0x004fce00078e020c */
.L_x_0:
[----:B------:R-:W0:Y:S01]  /*0a50*/  LDC.64 R4, c[0x0][0x390] ;  /* 0x0000e400ff047b82 */ /* 0x000e220000000a00 */
[----:B------:R-:W-:-:S04]  /*0a60*/  IMAD R3, R2, R0, R3 ;  /* 0x0000000002037224 */ /* 0x000fc800078e0203 */
[----:B0-----:R-:W-:-:S05]  /*0a70*/  IMAD.WIDE.U32 R2, R3, 0x4, R4 ;  /* 0x0000000403027825 */ /* 0x001fca00078e0004 */
[----:B------:R-:W-:Y:S01]  /*0a80*/  STG.E desc[UR6][R2.64], R12 ;  /* 0x0000000c02007986 */ /* 0x000fe2000c101906 */
[----:B------:R-:W-:Y:S05]  /*0a90*/  EXIT ;  /* 0x000000000000794d */ /* 0x000fea0003800000 */
.L_x_4:
[----:B------:R-:W-:-:S00]  /*0aa0*/  BRA `(.L_x_4) ;  /* 0xfffffffc00fc7947 */ /* 0x000fc0000383ffff */
[----:B------:R-:W-:-:S00]  /*0ab0*/  NOP ;  /* 0x0000000000007918 */ /* 0x000fc00000000000 */
        /* <DEDUP_REMOVED lines=12> */
.L_x_5:


//--------------------- .nv.shared.reserved.0     --------------------------
	.section	.nv.shared.reserved.0,"aw",@nobits
	.weak		__nv_reservedSMEM_offset_0_alias
	.size		__nv_reservedSMEM_offset_0_alias, 0, 64
	.other		__nv_reservedSMEM_offset_0_alias,@"STO_CUDA_RESERVED_SHARED STV_DEFAULT"
__nv_reservedSMEM_offset_0_alias:
	.zero		0
	.zero		64


//--------------------- .nv.constant0._Z26matrix_multplication_naivePiS_S_jjj --------------------------
	.section	.nv.constant0._Z26matrix_multplication_naivePiS_S_jjj,"a",@progbits
	.sectionflags	@""
	.align	4
.nv.constant0._Z26matrix_multplication_naivePiS_S_jjj:
	.zero		932


//--------------------- SYMBOLS --------------------------

	.type		.nv.reservedSmem.offset0,@object
	.size		.nv.reservedSmem.offset0,0x4
